//
// Generated by NVIDIA NVVM Compiler
//
// Compiler Build ID: CL-36424714
// Cuda compilation tools, release 13.0, V13.0.88
// Based on NVVM 20.0.0
//

.version 9.0
.target sm_100
.address_size 64

	// .globl	momentumKernel

.visible .entry momentumKernel(
	.param .u32 momentumKernel_param_0,
	.param .f32 momentumKernel_param_1,
	.param .f32 momentumKernel_param_2,
	.param .u64 .ptr .align 1 momentumKernel_param_3,
	.param .u64 .ptr .align 1 momentumKernel_param_4,
	.param .u32 momentumKernel_param_5,
	.param .u64 .ptr .align 1 momentumKernel_param_6,
	.param .f32 momentumKernel_param_7,
	.param .u64 .ptr .align 1 momentumKernel_param_8
)
{
	.reg .pred 	%p<7>;
	.reg .b32 	%r<40>;
	.reg .b32 	%f<40>;
	.reg .b64 	%rd<24>;

	ld.param.u32 	%r21, [momentumKernel_param_0];
	ld.param.f32 	%f2, [momentumKernel_param_1];
	ld.param.f32 	%f3, [momentumKernel_param_2];
	ld.param.u64 	%rd8, [momentumKernel_param_3];
	ld.param.u64 	%rd7, [momentumKernel_param_4];
	ld.param.u32 	%r22, [momentumKernel_param_5];
	ld.param.u64 	%rd9, [momentumKernel_param_6];
	ld.param.f32 	%f4, [momentumKernel_param_7];
	ld.param.u64 	%rd10, [momentumKernel_param_8];
	cvta.to.global.u64 	%rd1, %rd9;
	cvta.to.global.u64 	%rd2, %rd10;
	cvta.to.global.u64 	%rd3, %rd8;
	mov.u32 	%r23, %ctaid.y;
	mov.u32 	%r24, %ntid.x;
	mov.u32 	%r25, %tid.x;
	mad.lo.s32 	%r26, %r23, %r24, %r25;
	mul.lo.s32 	%r1, %r26, %r21;
	setp.ge.s32 	%p1, %r1, %r22;
	@%p1 bra 	$L__BB0_8;
	cvta.to.global.u64 	%rd11, %rd7;
	mov.u32 	%r27, %ctaid.x;
	mul.wide.u32 	%rd12, %r27, 4;
	add.s64 	%rd13, %rd11, %rd12;
	ld.global.u32 	%r28, [%rd13];
	mul.lo.s32 	%r2, %r28, %r22;
	add.s32 	%r37, %r2, %r1;
	mad.lo.s32 	%r36, %r22, %r27, %r1;
	add.s32 	%r5, %r37, %r21;
	setp.lt.s32 	%p2, %r21, 1;
	@%p2 bra 	$L__BB0_8;
	mul.f32 	%f1, %f2, %f4;
	add.s32 	%r29, %r37, 1;
	max.s32 	%r6, %r29, %r5;
	sub.s32 	%r30, %r6, %r37;
	and.b32  	%r7, %r30, 3;
	setp.eq.s32 	%p3, %r7, 0;
	@%p3 bra 	$L__BB0_5;
	neg.s32 	%r33, %r7;
$L__BB0_4:
	.pragma "nounroll";
	mul.wide.s32 	%rd14, %r36, 4;
	add.s64 	%rd15, %rd2, %rd14;
	mul.wide.s32 	%rd16, %r37, 4;
	add.s64 	%rd17, %rd1, %rd16;
	add.s64 	%rd18, %rd3, %rd16;
	ld.global.f32 	%f5, [%rd18];
	mul.f32 	%f6, %f3, %f5;
	ld.global.f32 	%f7, [%rd15];
	mul.f32 	%f8, %f1, %f7;
	sub.f32 	%f9, %f6, %f8;
	st.global.f32 	[%rd18], %f9;
	ld.global.f32 	%f10, [%rd17];
	add.f32 	%f11, %f10, %f9;
	st.global.f32 	[%rd17], %f11;
	add.s32 	%r37, %r37, 1;
	add.s32 	%r36, %r36, 1;
	add.s32 	%r33, %r33, 1;
	setp.ne.s32 	%p4, %r33, 0;
	@%p4 bra 	$L__BB0_4;
$L__BB0_5:
	sub.s32 	%r31, %r2, %r6;
	add.s32 	%r32, %r31, %r1;
	setp.gt.u32 	%p5, %r32, -4;
	@%p5 bra 	$L__BB0_8;
	add.s64 	%rd4, %rd3, 8;
	add.s64 	%rd5, %rd1, 8;
	add.s64 	%rd6, %rd2, 8;
$L__BB0_7:
	mul.wide.s32 	%rd19, %r37, 4;
	add.s64 	%rd20, %rd4, %rd19;
	add.s64 	%rd21, %rd5, %rd19;
	mul.wide.s32 	%rd22, %r36, 4;
	add.s64 	%rd23, %rd6, %rd22;
	ld.global.f32 	%f12, [%rd20+-8];
	mul.f32 	%f13, %f3, %f12;
	ld.global.f32 	%f14, [%rd23+-8];
	mul.f32 	%f15, %f1, %f14;
	sub.f32 	%f16, %f13, %f15;
	st.global.f32 	[%rd20+-8], %f16;
	ld.global.f32 	%f17, [%rd21+-8];
	add.f32 	%f18, %f17, %f16;
	st.global.f32 	[%rd21+-8], %f18;
	ld.global.f32 	%f19, [%rd20+-4];
	mul.f32 	%f20, %f3, %f19;
	ld.global.f32 	%f21, [%rd23+-4];
	mul.f32 	%f22, %f1, %f21;
	sub.f32 	%f23, %f20, %f22;
	st.global.f32 	[%rd20+-4], %f23;
	ld.global.f32 	%f24, [%rd21+-4];
	add.f32 	%f25, %f24, %f23;
	st.global.f32 	[%rd21+-4], %f25;
	ld.global.f32 	%f26, [%rd20];
	mul.f32 	%f27, %f3, %f26;
	ld.global.f32 	%f28, [%rd23];
	mul.f32 	%f29, %f1, %f28;
	sub.f32 	%f30, %f27, %f29;
	st.global.f32 	[%rd20], %f30;
	ld.global.f32 	%f31, [%rd21];
	add.f32 	%f32, %f31, %f30;
	st.global.f32 	[%rd21], %f32;
	ld.global.f32 	%f33, [%rd20+4];
	mul.f32 	%f34, %f3, %f33;
	ld.global.f32 	%f35, [%rd23+4];
	mul.f32 	%f36, %f1, %f35;
	sub.f32 	%f37, %f34, %f36;
	st.global.f32 	[%rd20+4], %f37;
	ld.global.f32 	%f38, [%rd21+4];
	add.f32 	%f39, %f38, %f37;
	st.global.f32 	[%rd21+4], %f39;
	add.s32 	%r37, %r37, 4;
	add.s32 	%r36, %r36, 4;
	setp.lt.s32 	%p6, %r37, %r5;
	@%p6 bra 	$L__BB0_7;
$L__BB0_8:
	ret;

}


// ===== COMPILED SASS (sm_100) =====

	.target	sm_100

	.elftype	@"ET_EXEC"


//--------------------- .note.nv.tkinfo           --------------------------
	.section	.note.nv.tkinfo,"",@"SHT_NOTE"
	.sectionflags	@"SHF_NOTE_NV_TKINFO"
	.tkinfo
        /*0018*/ 	.word	0x00000002
        /*0030*/ 	.string	""
        /*0030*/ 	.string	"ptxas"
        /*0030*/ 	.string	"Cuda compilation tools, release 13.0, V13.0.88"
        /*0030*/ 	.string	"Build cuda_13.0.r13.0/compiler.36424714_0"
        /*0030*/ 	.string	"-arch sm_100 -m 64 "



//--------------------- .note.nv.cuinfo           --------------------------
	.section	.note.nv.cuinfo,"",@"SHT_NOTE"
	.sectionflags	@"SHF_NOTE_NV_CUINFO"
        /*0018*/ 	.short	0x0002
        /*001a*/ 	.short	0x0064
        /*001c*/ 	.short	0x0082
	.zero		2


//--------------------- .nv.info                  --------------------------
	.section	.nv.info,"",@"SHT_CUDA_INFO"
	.align	4


	//----- nvinfo : EIATTR_REGCOUNT
	.align		4
        /*0000*/ 	.byte	0x04, 0x2f
        /*0002*/ 	.short	(.L_1 - .L_0)
	.align		4
.L_0:
        /*0004*/ 	.word	index@(momentumKernel)
        /*0008*/ 	.word	0x00000018


	//----- nvinfo : EIATTR_FRAME_SIZE
	.align		4
.L_1:
        /*000c*/ 	.byte	0x04, 0x11
        /*000e*/ 	.short	(.L_3 - .L_2)
	.align		4
.L_2:
        /*0010*/ 	.word	index@(momentumKernel)
        /*0014*/ 	.word	0x00000000


	//----- nvinfo : EIATTR_MIN_STACK_SIZE
	.align		4
.L_3:
        /*0018*/ 	.byte	0x04, 0x12
        /*001a*/ 	.short	(.L_5 - .L_4)
	.align		4
.L_4:
        /*001c*/ 	.word	index@(momentumKernel)
        /*0020*/ 	.word	0x00000000
.L_5:


//--------------------- .nv.compat                --------------------------
	.section	.nv.compat,"",@"SHT_CUDA_COMPAT_INFO"
	.align	4
        /*0000*/ 	.byte	0x02, 0x09, 0x00, 0x00, 0x02, 0x02, 0x01, 0x00, 0x02, 0x05, 0x05, 0x00, 0x03, 0x07, 0x01, 0x01
        /*0010*/ 	.byte	0x02, 0x03, 0x00, 0x00, 0x02, 0x06, 0x01, 0x00, 0x04, 0x0b, 0x08, 0x00, 0x09, 0x00, 0x00, 0x00
        /*0020*/ 	.byte	0x00, 0x00, 0x00, 0x00


//--------------------- .nv.info.momentumKernel   --------------------------
	.section	.nv.info.momentumKernel,"",@"SHT_CUDA_INFO"
	.sectionflags	@""
	.align	4


	//----- nvinfo : EIATTR_CUDA_API_VERSION
	.align		4
        /*0000*/ 	.byte	0x04, 0x37
        /*0002*/ 	.short	(.L_7 - .L_6)
.L_6:
        /*0004*/ 	.word	0x00000082


	//----- nvinfo : EIATTR_KPARAM_INFO
	.align		4
.L_7:
        /*0008*/ 	.byte	0x04, 0x17
        /*000a*/ 	.short	(.L_9 - .L_8)
.L_8:
        /*000c*/ 	.word	0x00000000
        /*0010*/ 	.short	0x0008
        /*0012*/ 	.short	0x0038
        /*0014*/ 	.byte	0x00, 0xf5, 0x21, 0x00


	//----- nvinfo : EIATTR_KPARAM_INFO
	.align		4
.L_9:
        /*0018*/ 	.byte	0x04, 0x17
        /*001a*/ 	.short	(.L_11 - .L_10)
.L_10:
        /*001c*/ 	.word	0x00000000
        /*0020*/ 	.short	0x0007
        /*0022*/ 	.short	0x0030
        /*0024*/ 	.byte	0x00, 0xf0, 0x11, 0x00


	//----- nvinfo : EIATTR_KPARAM_INFO
	.align		4
.L_11:
        /*0028*/ 	.byte	0x04, 0x17
        /*002a*/ 	.short	(.L_13 - .L_12)
.L_12:
        /*002c*/ 	.word	0x00000000
        /*0030*/ 	.short	0x0006
        /*0032*/ 	.short	0x0028
        /*0034*/ 	.byte	0x00, 0xf5, 0x21, 0x00


	//----- nvinfo : EIATTR_KPARAM_INFO
	.align		4
.L_13:
        /*0038*/ 	.byte	0x04, 0x17
        /*003a*/ 	.short	(.L_15 - .L_14)
.L_14:
        /*003c*/ 	.word	0x00000000
        /*0040*/ 	.short	0x0005
        /*0042*/ 	.short	0x0020
        /*0044*/ 	.byte	0x00, 0xf0, 0x11, 0x00


	//----- nvinfo : EIATTR_KPARAM_INFO
	.align		4
.L_15:
        /*0048*/ 	.byte	0x04, 0x17
        /*004a*/ 	.short	(.L_17 - .L_16)
.L_16:
        /*004c*/ 	.word	0x00000000
        /*0050*/ 	.short	0x0004
        /*0052*/ 	.short	0x0018
        /*0054*/ 	.byte	0x00, 0xf5, 0x21, 0x00


	//----- nvinfo : EIATTR_KPARAM_INFO
	.align		4
.L_17:
        /*0058*/ 	.byte	0x04, 0x17
        /*005a*/ 	.short	(.L_19 - .L_18)
.L_18:
        /*005c*/ 	.word	0x00000000
        /*0060*/ 	.short	0x0003
        /*0062*/ 	.short	0x0010
        /*0064*/ 	.byte	0x00, 0xf5, 0x21, 0x00


	//----- nvinfo : EIATTR_KPARAM_INFO
	.align		4
.L_19:
        /*0068*/ 	.byte	0x04, 0x17
        /*006a*/ 	.short	(.L_21 - .L_20)
.L_20:
        /*006c*/ 	.word	0x00000000
        /*0070*/ 	.short	0x0002
        /*0072*/ 	.short	0x0008
        /*0074*/ 	.byte	0x00, 0xf0, 0x11, 0x00


	//----- nvinfo : EIATTR_KPARAM_INFO
	.align		4
.L_21:
        /*0078*/ 	.byte	0x04, 0x17
        /*007a*/ 	.short	(.L_23 - .L_22)
.L_22:
        /*007c*/ 	.word	0x00000000
        /*0080*/ 	.short	0x0001
        /*0082*/ 	.short	0x0004
        /*0084*/ 	.byte	0x00, 0xf0, 0x11, 0x00


	//----- nvinfo : EIATTR_KPARAM_INFO
	.align		4
.L_23:
        /*0088*/ 	.byte	0x04, 0x17
        /*008a*/ 	.short	(.L_25 - .L_24)
.L_24:
        /*008c*/ 	.word	0x00000000
        /*0090*/ 	.short	0x0000
        /*0092*/ 	.short	0x0000
        /*0094*/ 	.byte	0x00, 0xf0, 0x11, 0x00


	//----- nvinfo : EIATTR_SPARSE_MMA_MASK
	.align		4
.L_25:
        /*0098*/ 	.byte	0x03, 0x50
        /*009a*/ 	.short	0x0000


	//----- nvinfo : EIATTR_MAXREG_COUNT
	.align		4
        /*009c*/ 	.byte	0x03, 0x1b
        /*009e*/ 	.short	0x00ff


	//----- nvinfo : EIATTR_MERCURY_ISA_VERSION
	.align		4
        /*00a0*/ 	.byte	0x03, 0x5f
        /*00a2*/ 	.short	0x0101


	//----- nvinfo : EIATTR_VRC_CTA_INIT_COUNT
	.align		4
        /*00a4*/ 	.byte	0x02, 0x4a
	.zero		1
	.zero		1


	//----- nvinfo : EIATTR_EXIT_INSTR_OFFSETS
	.align		4
        /*00a8*/ 	.byte	0x04, 0x1c
        /*00aa*/ 	.short	(.L_27 - .L_26)


	//   ....[0]....
.L_26:
        /*00ac*/ 	.word	0x00000090


	//   ....[1]....
        /*00b0*/ 	.word	0x000000b0


	//   ....[2]....
        /*00b4*/ 	.word	0x00000350


	//   ....[3]....
        /*00b8*/ 	.word	0x000006d0


	//----- nvinfo : EIATTR_CRS_STACK_SIZE
	.align		4
.L_27:
        /*00bc*/ 	.byte	0x04, 0x1e
        /*00be*/ 	.short	(.L_29 - .L_28)
.L_28:
        /*00c0*/ 	.word	0x00000000


	//----- nvinfo : EIATTR_CBANK_PARAM_SIZE
	.align		4
.L_29:
        /*00c4*/ 	.byte	0x03, 0x19
        /*00c6*/ 	.short	0x0040


	//----- nvinfo : EIATTR_PARAM_CBANK
	.align		4
        /*00c8*/ 	.byte	0x04, 0x0a
        /*00ca*/ 	.short	(.L_31 - .L_30)
	.align		4
.L_30:
        /*00cc*/ 	.word	index@(.nv.constant0.momentumKernel)
        /*00d0*/ 	.short	0x0380
        /*00d2*/ 	.short	0x0040


	//----- nvinfo : EIATTR_SW_WAR
	.align		4
.L_31:
        /*00d4*/ 	.byte	0x04, 0x36
        /*00d6*/ 	.short	(.L_33 - .L_32)
.L_32:
        /*00d8*/ 	.word	0x00000008
.L_33:


//--------------------- .nv.callgraph             --------------------------
	.section	.nv.callgraph,"",@"SHT_CUDA_CALLGRAPH"
	.align	4
	.sectionentsize	8
	.align		4
        /*0000*/ 	.word	0x00000000
	.align		4
        /*0004*/ 	.word	0xffffffff
	.align		4
        /*0008*/ 	.word	0x00000000
	.align		4
        /*000c*/ 	.word	0xfffffffe
	.align		4
        /*0010*/ 	.word	0x00000000
	.align		4
        /*0014*/ 	.word	0xfffffffd
	.align		4
        /*0018*/ 	.word	0x00000000
	.align		4
        /*001c*/ 	.word	0xfffffffc


//--------------------- .text.momentumKernel      --------------------------
	.section	.text.momentumKernel,"ax",@progbits
	.align	128
        .global         momentumKernel
        .type           momentumKernel,@function
        .size           momentumKernel,(.L_x_5 - momentumKernel)
        .other          momentumKernel,@"STO_CUDA_ENTRY STV_DEFAULT"
momentumKernel:
.text.momentumKernel:
[----:B------:R-:W-:Y:S01]  /*0000*/  LDC R1, c[0x0][0x37c] ;  /* 0x0000df00ff017b82 */ /* 0x000fe20000000800 */
[----:B------:R-:W0:Y:S07]  /*0010*/  S2R R3, SR_TID.X ;  /* 0x0000000000037919 */ /* 0x000e2e0000002100 */
[----:B------:R-:W0:Y:S01]  /*0020*/  S2UR UR4, SR_CTAID.Y ;  /* 0x00000000000479c3 */ /* 0x000e220000002600 */
[----:B------:R-:W1:Y:S07]  /*0030*/  LDCU UR5, c[0x0][0x3a0] ;  /* 0x00007400ff0577ac */ /* 0x000e6e0008000800 */
[----:B------:R-:W0:Y:S08]  /*0040*/  LDC R0, c[0x0][0x360] ;  /* 0x0000d800ff007b82 */ /* 0x000e300000000800 */
[----:B------:R-:W2:Y:S01]  /*0050*/  LDC R6, c[0x0][0x380] ;  /* 0x0000e000ff067b82 */ /* 0x000ea20000000800 */
[----:B0-----:R-:W-:-:S04]  /*0060*/  IMAD R0, R0, UR4, R3 ;  /* 0x0000000400007c24 */ /* 0x001fc8000f8e0203 */
[----:B--2---:R-:W-:-:S05]  /*0070*/  IMAD R2, R0, R6, RZ ;  /* 0x0000000600027224 */ /* 0x004fca00078e02ff */
[----:B-1----:R-:W-:-:S13]  /*0080*/  ISETP.GE.AND P0, PT, R2, UR5, PT ;  /* 0x0000000502007c0c */ /* 0x002fda000bf06270 */
[----:B------:R-:W-:Y:S05]  /*0090*/  @P0 EXIT ;  /* 0x000000000000094d */ /* 0x000fea0003800000 */
[----:B------:R-:W-:-:S13]  /*00a0*/  ISETP.GE.AND P0, PT, R6, 0x1, PT ;  /* 0x000000010600780c */ /* 0x000fda0003f06270 */
[----:B------:R-:W-:Y:S05]  /*00b0*/  @!P0 EXIT ;  /* 0x000000000000894d */ /* 0x000fea0003800000 */
[----:B------:R-:W0:Y:S01]  /*00c0*/  S2R R9, SR_CTAID.X ;  /* 0x0000000000097919 */ /* 0x000e220000002500 */
[----:B------:R-:W0:Y:S01]  /*00d0*/  LDC.64 R4, c[0x0][0x398] ;  /* 0x0000e600ff047b82 */ /* 0x000e220000000a00 */
[----:B------:R-:W1:Y:S01]  /*00e0*/  LDCU.64 UR10, c[0x0][0x358] ;  /* 0x00006b00ff0a77ac */ /* 0x000e620008000a00 */
[----:B------:R-:W2:Y:S06]  /*00f0*/  LDCU UR4, c[0x0][0x384] ;  /* 0x00007080ff0477ac */ /* 0x000eac0008000800 */
[----:B------:R-:W2:Y:S01]  /*0100*/  LDC R8, c[0x0][0x3b0] ;  /* 0x0000ec00ff087b82 */ /* 0x000ea20000000800 */
[----:B------:R-:W3:Y:S01]  /*0110*/  LDCU UR6, c[0x0][0x388] ;  /* 0x00007100ff0677ac */ /* 0x000ee20008000800 */
[----:B0-----:R-:W-:-:S06]  /*0120*/  IMAD.WIDE.U32 R4, R9, 0x4, R4 ;  /* 0x0000000409047825 */ /* 0x001fcc00078e0004 */
[----:B-1----:R2:W4:Y:S01]  /*0130*/  LDG.E R5, desc[UR10][R4.64] ;  /* 0x0000000a04057981 */ /* 0x002522000c1e1900 */
[----:B------:R-:W-:Y:S01]  /*0140*/  BSSY.RECONVERGENT B0, `(.L_x_0) ;  /* 0x0000020000007945 */ /* 0x000fe20003800200 */
[----:B--2---:R-:W-:Y:S01]  /*0150*/  FMUL R4, R8, UR4 ;  /* 0x0000000408047c20 */ /* 0x004fe20008400000 */
[----:B----4-:R-:W-:-:S05]  /*0160*/  IMAD R3, R5, UR5, R2 ;  /* 0x0000000505037c24 */ /* 0x010fca000f8e0202 */
[----:B------:R-:W-:-:S04]  /*0170*/  IADD3 R0, PT, PT, R3, R6, RZ ;  /* 0x0000000603007210 */ /* 0x000fc80007ffe0ff */
[----:B------:R-:W-:-:S05]  /*0180*/  VIADDMNMX R6, R3, 0x1, R0, !PT ;  /* 0x0000000103067846 */ /* 0x000fca0007800100 */
[----:B------:R-:W-:Y:S01]  /*0190*/  IMAD R7, R5, UR5, -R6 ;  /* 0x0000000505077c24 */ /* 0x000fe2000f8e0a06 */
[----:B------:R-:W-:-:S04]  /*01a0*/  IADD3 R6, PT, PT, -R3, R6, RZ ;  /* 0x0000000603067210 */ /* 0x000fc80007ffe1ff */
[----:B------:R-:W-:Y:S02]  /*01b0*/  LOP3.LUT P1, R12, R6, 0x3, RZ, 0xc0, !PT ;  /* 0x00000003060c7812 */ /* 0x000fe4000782c0ff */
[----:B------:R-:W-:Y:S01]  /*01c0*/  IADD3 R7, PT, PT, R2, R7, RZ ;  /* 0x0000000702077210 */ /* 0x000fe20007ffe0ff */
[----:B------:R-:W-:-:S03]  /*01d0*/  IMAD R2, R9, UR5, R2 ;  /* 0x0000000509027c24 */ /* 0x000fc6000f8e0202 */
[----:B------:R-:W-:-:S07]  /*01e0*/  ISETP.GT.U32.AND P0, PT, R7, -0x4, PT ;  /* 0xfffffffc0700780c */ /* 0x000fce0003f04070 */
[----:B---3--:R-:W-:Y:S06]  /*01f0*/  @!P1 BRA `(.L_x_1) ;  /* 0x0000000000509947 */ /* 0x008fec0003800000 */
[----:B------:R-:W0:Y:S01]  /*0200*/  LDC.64 R6, c[0x0][0x3b8] ;  /* 0x0000ee00ff067b82 */ /* 0x000e220000000a00 */
[----:B------:R-:W-:-:S07]  /*0210*/  IADD3 R5, PT, PT, -R12, RZ, RZ ;  /* 0x000000ff0c057210 */ /* 0x000fce0007ffe1ff */
[----:B------:R-:W1:Y:S08]  /*0220*/  LDC.64 R8, c[0x0][0x3a8] ;  /* 0x0000ea00ff087b82 */ /* 0x000e700000000a00 */
[----:B------:R-:W2:Y:S02]  /*0230*/  LDC.64 R10, c[0x0][0x390] ;  /* 0x0000e400ff0a7b82 */ /* 0x000ea40000000a00 */
.L_x_2:
[----:B0-----:R-:W-:-:S04]  /*0240*/  IMAD.WIDE R14, R2, 0x4, R6 ;  /* 0x00000004020e7825 */ /* 0x001fc800078e0206 */
[----:B--23--:R-:W-:Y:S02]  /*0250*/  IMAD.WIDE R12, R3, 0x4, R10 ;  /* 0x00000004030c7825 */ /* 0x00cfe400078e020a */
[----:B------:R-:W2:Y:S04]  /*0260*/  LDG.E R15, desc[UR10][R14.64] ;  /* 0x0000000a0e0f7981 */ /* 0x000ea8000c1e1900 */
[----:B------:R-:W3:Y:S01]  /*0270*/  LDG.E R16, desc[UR10][R12.64] ;  /* 0x0000000a0c107981 */ /* 0x000ee2000c1e1900 */
[----:B--2---:R-:W-:-:S04]  /*0280*/  FMUL R17, R4, R15 ;  /* 0x0000000f04117220 */ /* 0x004fc80000400000 */
[----:B---3--:R-:W-:Y:S01]  /*0290*/  FFMA R19, R16, UR6, -R17 ;  /* 0x0000000610137c23 */ /* 0x008fe20008000811 */
[----:B-1----:R-:W-:-:S04]  /*02a0*/  IMAD.WIDE R16, R3, 0x4, R8 ;  /* 0x0000000403107825 */ /* 0x002fc800078e0208 */
[----:B------:R3:W-:Y:S04]  /*02b0*/  STG.E desc[UR10][R12.64], R19 ;  /* 0x000000130c007986 */ /* 0x0007e8000c10190a */
[----:B------:R-:W2:Y:S01]  /*02c0*/  LDG.E R18, desc[UR10][R16.64] ;  /* 0x0000000a10127981 */ /* 0x000ea2000c1e1900 */
[----:B------:R-:W-:Y:S02]  /*02d0*/  IADD3 R5, PT, PT, R5, 0x1, RZ ;  /* 0x0000000105057810 */ /* 0x000fe40007ffe0ff */
[----:B------:R-:W-:Y:S02]  /*02e0*/  IADD3 R2, PT, PT, R2, 0x1, RZ ;  /* 0x0000000102027810 */ /* 0x000fe40007ffe0ff */
[----:B------:R-:W-:Y:S02]  /*02f0*/  ISETP.NE.AND P1, PT, R5, RZ, PT ;  /* 0x000000ff0500720c */ /* 0x000fe40003f25270 */
[----:B------:R-:W-:Y:S01]  /*0300*/  IADD3 R3, PT, PT, R3, 0x1, RZ ;  /* 0x0000000103037810 */ /* 0x000fe20007ffe0ff */
[----:B--2---:R-:W-:-:S05]  /*0310*/  FADD R21, R19, R18 ;  /* 0x0000001213157221 */ /* 0x004fca0000000000 */
[----:B------:R3:W-:Y:S05]  /*0320*/  STG.E desc[UR10][R16.64], R21 ;  /* 0x0000001510007986 */ /* 0x0007ea000c10190a */
[----:B------:R-:W-:Y:S05]  /*0330*/  @P1 BRA `(.L_x_2) ;  /* 0xfffffffc00c01947 */ /* 0x000fea000383ffff */
.L_x_1:
[----:B------:R-:W-:Y:S05]  /*0340*/  BSYNC.RECONVERGENT B0 ;  /* 0x0000000000007941 */ /* 0x000fea0003800200 */
.L_x_0:
[----:B------:R-:W-:Y:S05]  /*0350*/  @P0 EXIT ;  /* 0x000000000000094d */ /* 0x000fea0003800000 */
[----:B------:R-:W0:Y:S01]  /*0360*/  LDCU.64 UR8, c[0x0][0x390] ;  /* 0x00007200ff0877ac */ /* 0x000e220008000a00 */
[----:B------:R-:W1:Y:S01]  /*0370*/  LDCU.64 UR6, c[0x0][0x3a8] ;  /* 0x00007500ff0677ac */ /* 0x000e620008000a00 */
[----:B------:R-:W2:Y:S01]  /*0380*/  LDCU.64 UR4, c[0x0][0x3b8] ;  /* 0x00007700ff0477ac */ /* 0x000ea20008000a00 */
[----:B------:R-:W4:Y:S01]  /*0390*/  LDCU UR12, c[0x0][0x388] ;  /* 0x00007100ff0c77ac */ /* 0x000f220008000800 */
[----:B0-----:R-:W-:Y:S02]  /*03a0*/  UIADD3 UR8, UP0, UPT, UR8, 0x8, URZ ;  /* 0x0000000808087890 */ /* 0x001fe4000ff1e0ff */
[----:B-1----:R-:W-:Y:S02]  /*03b0*/  UIADD3 UR6, UP1, UPT, UR6, 0x8, URZ ;  /* 0x0000000806067890 */ /* 0x002fe4000ff3e0ff */
[----:B------:R-:W-:Y:S02]  /*03c0*/  UIADD3.X UR9, UPT, UPT, URZ, UR9, URZ, UP0, !UPT ;  /* 0x00000009ff097290 */ /* 0x000fe400087fe4ff */
[----:B--2---:R-:W-:-:S02]  /*03d0*/  UIADD3 UR4, UP2, UPT, UR4, 0x8, URZ ;  /* 0x0000000804047890 */ /* 0x004fc4000ff5e0ff */
[----:B------:R-:W-:Y:S02]  /*03e0*/  UIADD3.X UR7, UPT, UPT, URZ, UR7, URZ, UP1, !UPT ;  /* 0x00000007ff077290 */ /* 0x000fe40008ffe4ff */
[----:B----4-:R-:W-:-:S12]  /*03f0*/  UIADD3.X UR5, UPT, UPT, URZ, UR5, URZ, UP2, !UPT ;  /* 0x00000005ff057290 */ /* 0x010fd800097fe4ff */
.L_x_3:
[----:B------:R-:W-:Y:S02]  /*0400*/  MOV R6, UR4 ;  /* 0x0000000400067c02 */ /* 0x000fe40008000f00 */
[----:B------:R-:W-:Y:S02]  /*0410*/  MOV R7, UR5 ;  /* 0x0000000500077c02 */ /* 0x000fe40008000f00 */
[----:B0-----:R-:W-:Y:S02]  /*0420*/  MOV R8, UR8 ;  /* 0x0000000800087c02 */ /* 0x001fe40008000f00 */
[----:B------:R-:W-:Y:S01]  /*0430*/  MOV R9, UR9 ;  /* 0x0000000900097c02 */ /* 0x000fe20008000f00 */
[----:B------:R-:W-:-:S04]  /*0440*/  IMAD.WIDE R6, R2, 0x4, R6 ;  /* 0x0000000402067825 */ /* 0x000fc800078e0206 */
[----:B------:R-:W-:Y:S01]  /*0450*/  IMAD.WIDE R8, R3, 0x4, R8 ;  /* 0x0000000403087825 */ /* 0x000fe200078e0208 */
[----:B---3--:R-:W2:Y:S04]  /*0460*/  LDG.E R13, desc[UR10][R6.64+-0x8] ;  /* 0xfffff80a060d7981 */ /* 0x008ea8000c1e1900 */
[----:B------:R-:W3:Y:S01]  /*0470*/  LDG.E R5, desc[UR10][R8.64+-0x8] ;  /* 0xfffff80a08057981 */ /* 0x000ee2000c1e1900 */
[----:B------:R-:W-:Y:S02]  /*0480*/  MOV R10, UR6 ;  /* 0x00000006000a7c02 */ /* 0x000fe40008000f00 */
[----:B------:R-:W-:-:S03]  /*0490*/  MOV R11, UR7 ;  /* 0x00000007000b7c02 */ /* 0x000fc60008000f00 */
[----:B------:R-:W-:-:S04]  /*04a0*/  IMAD.WIDE R10, R3, 0x4, R10 ;  /* 0x00000004030a7825 */ /* 0x000fc800078e020a */
[----:B--2---:R-:W-:-:S04]  /*04b0*/  FMUL R12, R4, R13 ;  /* 0x0000000d040c7220 */ /* 0x004fc80000400000 */
[----:B---3--:R-:W-:-:S05]  /*04c0*/  FFMA R5, R5, UR12, -R12 ;  /* 0x0000000c05057c23 */ /* 0x008fca000800080c */
[----:B------:R0:W-:Y:S04]  /*04d0*/  STG.E desc[UR10][R8.64+-0x8], R5 ;  /* 0xfffff80508007986 */ /* 0x0001e8000c10190a */
[----:B------:R-:W2:Y:S02]  /*04e0*/  LDG.E R12, desc[UR10][R10.64+-0x8] ;  /* 0xfffff80a0a0c7981 */ /* 0x000ea4000c1e1900 */
[----:B--2---:R-:W-:-:S05]  /*04f0*/  FADD R13, R5, R12 ;  /* 0x0000000c050d7221 */ /* 0x004fca0000000000 */
[----:B------:R1:W-:Y:S04]  /*0500*/  STG.E desc[UR10][R10.64+-0x8], R13 ;  /* 0xfffff80d0a007986 */ /* 0x0003e8000c10190a */
[----:B------:R-:W2:Y:S04]  /*0510*/  LDG.E R15, desc[UR10][R6.64+-0x4] ;  /* 0xfffffc0a060f7981 */ /* 0x000ea8000c1e1900 */
[----:B------:R-:W3:Y:S01]  /*0520*/  LDG.E R12, desc[UR10][R8.64+-0x4] ;  /* 0xfffffc0a080c7981 */ /* 0x000ee2000c1e1900 */
[----:B--2---:R-:W-:-:S04]  /*0530*/  FMUL R15, R4, R15 ;  /* 0x0000000f040f7220 */ /* 0x004fc80000400000 */
[----:B---3--:R-:W-:-:S05]  /*0540*/  FFMA R15, R12, UR12, -R15 ;  /* 0x0000000c0c0f7c23 */ /* 0x008fca000800080f */
[----:B------:R2:W-:Y:S04]  /*0550*/  STG.E desc[UR10][R8.64+-0x4], R15 ;  /* 0xfffffc0f08007986 */ /* 0x0005e8000c10190a */
[----:B------:R-:W3:Y:S02]  /*0560*/  LDG.E R12, desc[UR10][R10.64+-0x4] ;  /* 0xfffffc0a0a0c7981 */ /* 0x000ee4000c1e1900 */
[----:B---3--:R-:W-:-:S05]  /*0570*/  FADD R17, R15, R12 ;  /* 0x0000000c0f117221 */ /* 0x008fca0000000000 */
[----:B------:R3:W-:Y:S04]  /*0580*/  STG.E desc[UR10][R10.64+-0x4], R17 ;  /* 0xfffffc110a007986 */ /* 0x0007e8000c10190a */
[----:B------:R-:W4:Y:S04]  /*0590*/  LDG.E R19, desc[UR10][R6.64] ;  /* 0x0000000a06137981 */ /* 0x000f28000c1e1900 */
[----:B0-----:R-:W5:Y:S01]  /*05a0*/  LDG.E R5, desc[UR10][R8.64] ;  /* 0x0000000a08057981 */ /* 0x001f62000c1e1900 */
[----:B----4-:R-:W-:-:S04]  /*05b0*/  FMUL R12, R4, R19 ;  /* 0x00000013040c7220 */ /* 0x010fc80000400000 */
[----:B-----5:R-:W-:-:S05]  /*05c0*/  FFMA R5, R5, UR12, -R12 ;  /* 0x0000000c05057c23 */ /* 0x020fca000800080c */
[----:B------:R0:W-:Y:S04]  /*05d0*/  STG.E desc[UR10][R8.64], R5 ;  /* 0x0000000508007986 */ /* 0x0001e8000c10190a */
[----:B------:R-:W1:Y:S02]  /*05e0*/  LDG.E R12, desc[UR10][R10.64] ;  /* 0x0000000a0a0c7981 */ /* 0x000e64000c1e1900 */
[----:B-1----:R-:W-:-:S05]  /*05f0*/  FADD R13, R5, R12 ;  /* 0x0000000c050d7221 */ /* 0x002fca0000000000 */
[----:B------:R0:W-:Y:S04]  /*0600*/  STG.E desc[UR10][R10.64], R13 ;  /* 0x0000000d0a007986 */ /* 0x0001e8000c10190a */
[----:B--2---:R-:W2:Y:S04]  /*0610*/  LDG.E R15, desc[UR10][R6.64+0x4] ;  /* 0x0000040a060f7981 */ /* 0x004ea8000c1e1900 */
[----:B------:R-:W4:Y:S01]  /*0620*/  LDG.E R12, desc[UR10][R8.64+0x4] ;  /* 0x0000040a080c7981 */ /* 0x000f22000c1e1900 */
[----:B--2---:R-:W-:-:S04]  /*0630*/  FMUL R15, R4, R15 ;  /* 0x0000000f040f7220 */ /* 0x004fc80000400000 */
[----:B----4-:R-:W-:-:S05]  /*0640*/  FFMA R15, R12, UR12, -R15 ;  /* 0x0000000c0c0f7c23 */ /* 0x010fca000800080f */
[----:B------:R0:W-:Y:S04]  /*0650*/  STG.E desc[UR10][R8.64+0x4], R15 ;  /* 0x0000040f08007986 */ /* 0x0001e8000c10190a */
[----:B------:R-:W3:Y:S01]  /*0660*/  LDG.E R12, desc[UR10][R10.64+0x4] ;  /* 0x0000040a0a0c7981 */ /* 0x000ee2000c1e1900 */
[----:B------:R-:W-:Y:S02]  /*0670*/  IADD3 R3, PT, PT, R3, 0x4, RZ ;  /* 0x0000000403037810 */ /* 0x000fe40007ffe0ff */
[----:B------:R-:W-:Y:S02]  /*0680*/  IADD3 R2, PT, PT, R2, 0x4, RZ ;  /* 0x0000000402027810 */ /* 0x000fe40007ffe0ff */
[----:B------:R-:W-:Y:S01]  /*0690*/  ISETP.GE.AND P0, PT, R3, R0, PT ;  /* 0x000000000300720c */ /* 0x000fe20003f06270 */
[----:B---3--:R-:W-:-:S05]  /*06a0*/  FADD R17, R15, R12 ;  /* 0x0000000c0f117221 */ /* 0x008fca0000000000 */
[----:B------:R0:W-:Y:S07]  /*06b0*/  STG.E desc[UR10][R10.64+0x4], R17 ;  /* 0x000004110a007986 */ /* 0x0001ee000c10190a */
[----:B------:R-:W-:Y:S05]  /*06c0*/  @!P0 BRA `(.L_x_3) ;  /* 0xfffffffc004c8947 */ /* 0x000fea000383ffff */
[----:B------:R-:W-:Y:S05]  /*06d0*/  EXIT ;  /* 0x000000000000794d */ /* 0x000fea0003800000 */
.L_x_4:
[----:B------:R-:W-:-:S00]  /*06e0*/  BRA `(.L_x_4) ;  /* 0xfffffffc00fc7947 */ /* 0x000fc0000383ffff */
[----:B------:R-:W-:-:S00]  /*06f0*/  NOP ;  /* 0x0000000000007918 */ /* 0x000fc00000000000 */
        /* <DEDUP_REMOVED lines=8> */
.L_x_5:


//--------------------- .nv.shared.reserved.0     --------------------------
	.section	.nv.shared.reserved.0,"aw",@nobits
	.weak		__nv_reservedSMEM_offset_0_alias
	.size		__nv_reservedSMEM_offset_0_alias, 0, 64
	.other		__nv_reservedSMEM_offset_0_alias,@"STO_CUDA_RESERVED_SHARED STV_DEFAULT"
__nv_reservedSMEM_offset_0_alias:
	.zero		0
	.zero		64


//--------------------- .nv.constant0.momentumKernel --------------------------
	.section	.nv.constant0.momentumKernel,"a",@progbits
	.sectionflags	@""
	.align	4
.nv.constant0.momentumKernel:
	.zero		960


//--------------------- SYMBOLS --------------------------

	.type		.nv.reservedSmem.offset0,@object
	.size		.nv.reservedSmem.offset0,0x4
